	.headerflags	@"EF_CUDA_TEXMODE_UNIFIED EF_CUDA_64BIT_ADDRESS EF_CUDA_ACCELERATORS EF_CUDA_SM90 EF_CUDA_VIRTUAL_SM(EF_CUDA_SM90)"
	.elftype	@"ET_EXEC"


//--------------------- .nv.info                  --------------------------
	.section	.nv.info,"",@"SHT_CUDA_INFO"
	.align	4


	//----- nvinfo : EIATTR_REGCOUNT
	.align		4
        /*0000*/ 	.byte	0x04, 0x2f
        /*0002*/ 	.short	(.L_3 - .L_2)
	.align		4
.L_2:
        /*0004*/ 	.word	index@(triton_poi_fused__native_batch_norm_legit_no_training_relu_10)
        /*0008*/ 	.word	0x00000011


	//----- nvinfo : EIATTR_MIN_STACK_SIZE
	.align		4
.L_3:
        /*000c*/ 	.byte	0x04, 0x12
        /*000e*/ 	.short	(.L_5 - .L_4)
	.align		4
.L_4:
        /*0010*/ 	.word	index@(triton_poi_fused__native_batch_norm_legit_no_training_relu_10)
        /*0014*/ 	.word	0x00000000


	//----- nvinfo : EIATTR_FRAME_SIZE
	.align		4
.L_5:
        /*0018*/ 	.byte	0x04, 0x11
        /*001a*/ 	.short	(.L_7 - .L_6)
	.align		4
.L_6:
        /*001c*/ 	.word	index@(triton_poi_fused__native_batch_norm_legit_no_training_relu_10)
        /*0020*/ 	.word	0x00000000


	//----- nvinfo : EIATTR_MIN_STACK_SIZE
	.align		4
.L_7:
        /*0024*/ 	.byte	0x04, 0x12
        /*0026*/ 	.short	(.L_9 - .L_8)
	.align		4
.L_8:
        /*0028*/ 	.word	index@(triton_poi_fused__native_batch_norm_legit_no_training_relu_10)
        /*002c*/ 	.word	0x00000000
.L_9:


//--------------------- .nv.info.triton_poi_fused__native_batch_norm_legit_no_training_relu_10 --------------------------
	.section	.nv.info.triton_poi_fused__native_batch_norm_legit_no_training_relu_10,"",@"SHT_CUDA_INFO"
	.sectionflags	@""
	.align	4


	//----- nvinfo : EIATTR_CUDA_API_VERSION
	.align		4
        /*0000*/ 	.byte	0x04, 0x37
        /*0002*/ 	.short	(.L_11 - .L_10)
.L_10:
        /*0004*/ 	.word	0x0000007c


	//----- nvinfo : EIATTR_KPARAM_INFO
	.align		4
.L_11:
        /*0008*/ 	.byte	0x04, 0x17
        /*000a*/ 	.short	(.L_13 - .L_12)
.L_12:
        /*000c*/ 	.word	0x00000000
        /*0010*/ 	.short	0x0006
        /*0012*/ 	.short	0x0030
        /*0014*/ 	.byte	0x00, 0xf0, 0x11, 0x00


	//----- nvinfo : EIATTR_KPARAM_INFO
	.align		4
.L_13:
        /*0018*/ 	.byte	0x04, 0x17
        /*001a*/ 	.short	(.L_15 - .L_14)
.L_14:
        /*001c*/ 	.word	0x00000000
        /*0020*/ 	.short	0x0005
        /*0022*/ 	.short	0x0028
        /*0024*/ 	.byte	0x00, 0xf4, 0x21, 0x00


	//----- nvinfo : EIATTR_KPARAM_INFO
	.align		4
.L_15:
        /*0028*/ 	.byte	0x04, 0x17
        /*002a*/ 	.short	(.L_17 - .L_16)
.L_16:
        /*002c*/ 	.word	0x00000000
        /*0030*/ 	.short	0x0004
        /*0032*/ 	.short	0x0020
        /*0034*/ 	.byte	0x00, 0xf4, 0x21, 0x00


	//----- nvinfo : EIATTR_KPARAM_INFO
	.align		4
.L_17:
        /*0038*/ 	.byte	0x04, 0x17
        /*003a*/ 	.short	(.L_19 - .L_18)
.L_18:
        /*003c*/ 	.word	0x00000000
        /*0040*/ 	.short	0x0003
        /*0042*/ 	.short	0x0018
        /*0044*/ 	.byte	0x00, 0xf4, 0x21, 0x00


	//----- nvinfo : EIATTR_KPARAM_INFO
	.align		4
.L_19:
        /*0048*/ 	.byte	0x04, 0x17
        /*004a*/ 	.short	(.L_21 - .L_20)
.L_20:
        /*004c*/ 	.word	0x00000000
        /*0050*/ 	.short	0x0002
        /*0052*/ 	.short	0x0010
        /*0054*/ 	.byte	0x00, 0xf4, 0x21, 0x00


	//----- nvinfo : EIATTR_KPARAM_INFO
	.align		4
.L_21:
        /*0058*/ 	.byte	0x04, 0x17
        /*005a*/ 	.short	(.L_23 - .L_22)
.L_22:
        /*005c*/ 	.word	0x00000000
        /*0060*/ 	.short	0x0001
        /*0062*/ 	.short	0x0008
        /*0064*/ 	.byte	0x00, 0xf4, 0x21, 0x00


	//----- nvinfo : EIATTR_KPARAM_INFO
	.align		4
.L_23:
        /*0068*/ 	.byte	0x04, 0x17
        /*006a*/ 	.short	(.L_25 - .L_24)
.L_24:
        /*006c*/ 	.word	0x00000000
        /*0070*/ 	.short	0x0000
        /*0072*/ 	.short	0x0000
        /*0074*/ 	.byte	0x00, 0xf4, 0x21, 0x00


	//----- nvinfo : EIATTR_SPARSE_MMA_MASK
	.align		4
.L_25:
        /*0078*/ 	.byte	0x03, 0x50
        /*007a*/ 	.short	0x0000


	//----- nvinfo : EIATTR_MAXREG_COUNT
	.align		4
        /*007c*/ 	.byte	0x03, 0x1b
        /*007e*/ 	.short	0x00ff


	//----- nvinfo : EIATTR_EXIT_INSTR_OFFSETS
	.align		4
        /*0080*/ 	.byte	0x04, 0x1c
        /*0082*/ 	.short	(.L_27 - .L_26)


	//   ....[0]....
.L_26:
        /*0084*/ 	.word	0x00000360


	//----- nvinfo : EIATTR_REQNTID
	.align		4
.L_27:
        /*0088*/ 	.byte	0x04, 0x10
        /*008a*/ 	.short	(.L_29 - .L_28)
.L_28:
        /*008c*/ 	.word	0x00000080
        /*0090*/ 	.word	0x00000001
        /*0094*/ 	.word	0x00000001


	//----- nvinfo : EIATTR_CBANK_PARAM_SIZE
	.align		4
.L_29:
        /*0098*/ 	.byte	0x03, 0x19
        /*009a*/ 	.short	0x0034


	//----- nvinfo : EIATTR_PARAM_CBANK
	.align		4
        /*009c*/ 	.byte	0x04, 0x0a
        /*009e*/ 	.short	(.L_31 - .L_30)
	.align		4
.L_30:
        /*00a0*/ 	.word	index@(.nv.constant0.triton_poi_fused__native_batch_norm_legit_no_training_relu_10)
        /*00a4*/ 	.short	0x0210
        /*00a6*/ 	.short	0x0034


	//----- nvinfo : EIATTR_SW_WAR
	.align		4
.L_31:
        /*00a8*/ 	.byte	0x04, 0x36
        /*00aa*/ 	.short	(.L_33 - .L_32)
.L_32:
        /*00ac*/ 	.word	0x00000008
.L_33:


//--------------------- .nv.callgraph             --------------------------
	.section	.nv.callgraph,"",@"SHT_CUDA_CALLGRAPH"
	.align	4
	.sectionentsize	8
	.align		4
        /*0000*/ 	.word	0x00000000
	.align		4
        /*0004*/ 	.word	0xffffffff
	.align		4
        /*0008*/ 	.word	0x00000000
	.align		4
        /*000c*/ 	.word	0xfffffffe
	.align		4
        /*0010*/ 	.word	0x00000000
	.align		4
        /*0014*/ 	.word	0xfffffffd
	.align		4
        /*0018*/ 	.word	0x00000000
	.align		4
        /*001c*/ 	.word	0xfffffffc


//--------------------- .nv.constant4             --------------------------
	.section	.nv.constant4,"a",@progbits
	.align	8
	.align		8
.nv.constant4:
        /*0000*/ 	.dword	_$_str
	.align		8
        /*0008*/ 	.dword	_$_str_$_2


//--------------------- .text.triton_poi_fused__native_batch_norm_legit_no_training_relu_10 --------------------------
	.section	.text.triton_poi_fused__native_batch_norm_legit_no_training_relu_10,"ax",@progbits
	.align	128
        .global         triton_poi_fused__native_batch_norm_legit_no_training_relu_10
        .type           triton_poi_fused__native_batch_norm_legit_no_training_relu_10,@function
        .size           triton_poi_fused__native_batch_norm_legit_no_training_relu_10,(.L_x_1 - triton_poi_fused__native_batch_norm_legit_no_training_relu_10)
        .other          triton_poi_fused__native_batch_norm_legit_no_training_relu_10,@"STO_CUDA_ENTRY STV_DEFAULT"
triton_poi_fused__native_batch_norm_legit_no_training_relu_10:
.text.triton_poi_fused__native_batch_norm_legit_no_training_relu_10:
[----:B------:R-:W-:Y:S01]  /*0000*/  LDC R1, c[0x0][0x28] ;  /* 0x00000a00ff017b82 */ /* 0x000fe20000000800 */
[----:B------:R-:W1:Y:S07]  /*0010*/  S2R R0, SR_TID.X ;  /* 0x0000000000007919 */ /* 0x000e6e0000002100 */
[----:B------:R-:W2:Y:S01]  /*0020*/  LDC.64 R6, c[0x0][0x220] ;  /* 0x00008800ff067b82 */ /* 0x000ea20000000a00 */
[----:B------:R-:W-:Y:S01]  /*0030*/  ULDC.64 UR4, c[0x0][0x208] ;  /* 0x0000820000047ab9 */ /* 0x000fe20000000a00 */
[----:B------:R-:W3:Y:S06]  /*0040*/  S2R R5, SR_CTAID.X ;  /* 0x0000000000057919 */ /* 0x000eec0000002500 */
[----:B------:R-:W4:Y:S08]  /*0050*/  LDC.64 R8, c[0x0][0x228] ;  /* 0x00008a00ff087b82 */ /* 0x000f300000000a00 */
[----:B------:R-:W5:Y:S01]  /*0060*/  LDC.64 R10, c[0x0][0x230] ;  /* 0x00008c00ff0a7b82 */ /* 0x000f620000000a00 */
[----:B-1----:R-:W-:-:S02]  /*0070*/  SHF.L.U32 R0, R0, 0x1, RZ ;  /* 0x0000000100007819 */ /* 0x002fc400000006ff */
[----:B---3--:R-:W-:Y:S02]  /*0080*/  SHF.R.S32.HI R3, RZ, 0x17, R5 ;  /* 0x00000017ff037819 */ /* 0x008fe40000011405 */
[----:B------:R-:W-:Y:S02]  /*0090*/  LOP3.LUT R0, R0, 0xfe, RZ, 0xc0, !PT ;  /* 0x000000fe00007812 */ /* 0x000fe400078ec0ff */
[----:B------:R-:W-:Y:S02]  /*00a0*/  SGXT R3, R3, 0x1 ;  /* 0x000000010303781a */ /* 0x000fe40000000200 */
[----:B------:R-:W-:-:S04]  /*00b0*/  LEA R0, R5, R0, 0x8 ;  /* 0x0000000005007211 */ /* 0x000fc800078e40ff */
[----:B------:R-:W-:-:S04]  /*00c0*/  LEA.HI R3, R3, R0, RZ, 0x6 ;  /* 0x0000000003037211 */ /* 0x000fc800078f30ff */
[----:B------:R-:W-:-:S05]  /*00d0*/  SHF.R.S32.HI R3, RZ, 0x6, R3 ;  /* 0x00000006ff037819 */ /* 0x000fca0000011403 */
[----:B------:R-:W-:-:S05]  /*00e0*/  IMAD.HI R2, R3, 0x2aaaaaab, RZ ;  /* 0x2aaaaaab03027827 */ /* 0x000fca00078e02ff */
[----:B------:R-:W-:-:S04]  /*00f0*/  SHF.R.U32.HI R5, RZ, 0x1f, R2 ;  /* 0x0000001fff057819 */ /* 0x000fc80000011602 */
[----:B------:R-:W-:Y:S02]  /*0100*/  LEA.HI R2, R2, R5, RZ, 0x1b ;  /* 0x0000000502027211 */ /* 0x000fe400078fd8ff */
[----:B------:R-:W1:Y:S03]  /*0110*/  LDC.64 R4, c[0x0][0x218] ;  /* 0x00008600ff047b82 */ /* 0x000e660000000a00 */
[----:B------:R-:W-:-:S04]  /*0120*/  IMAD R13, R2, -0xc0, R3 ;  /* 0xffffff40020d7824 */ /* 0x000fc800078e0203 */
[C---:B--2---:R-:W-:Y:S01]  /*0130*/  IMAD.WIDE R6, R13.reuse, 0x4, R6 ;  /* 0x000000040d067825 */ /* 0x044fe200078e0206 */
[----:B------:R-:W2:Y:S05]  /*0140*/  LDC.64 R2, c[0x0][0x210] ;  /* 0x00008400ff027b82 */ /* 0x000eaa0000000a00 */
[----:B------:R-:W3:Y:S01]  /*0150*/  LDG.E.EL R6, desc[UR4][R6.64] ;  /* 0x0000000406067981 */ /* 0x000ee2000c2e1900 */
[----:B----4-:R-:W-:-:S04]  /*0160*/  IMAD.WIDE R8, R13, 0x4, R8 ;  /* 0x000000040d087825 */ /* 0x010fc800078e0208 */
[C---:B-----5:R-:W-:Y:S02]  /*0170*/  IMAD.WIDE R10, R13.reuse, 0x4, R10 ;  /* 0x000000040d0a7825 */ /* 0x060fe400078e020a */
[----:B------:R-:W4:Y:S02]  /*0180*/  LDG.E.EL R8, desc[UR4][R8.64] ;  /* 0x0000000408087981 */ /* 0x000f24000c2e1900 */
[----:B-1----:R-:W-:Y:S02]  /*0190*/  IMAD.WIDE R4, R13, 0x4, R4 ;  /* 0x000000040d047825 */ /* 0x002fe400078e0204 */
[----:B------:R-:W4:Y:S04]  /*01a0*/  LDG.E.EL R11, desc[UR4][R10.64] ;  /* 0x000000040a0b7981 */ /* 0x000f28000c2e1900 */
[----:B------:R1:W5:Y:S01]  /*01b0*/  LDG.E.EL R12, desc[UR4][R4.64] ;  /* 0x00000004040c7981 */ /* 0x000362000c2e1900 */
[----:B--2---:R-:W-:-:S06]  /*01c0*/  IMAD.WIDE R2, R0, 0x4, R2 ;  /* 0x0000000400027825 */ /* 0x004fcc00078e0202 */
[----:B------:R-:W5:Y:S01]  /*01d0*/  LDG.E.64 R2, desc[UR4][R2.64] ;  /* 0x0000000402027981 */ /* 0x000f62000c1e1b00 */
[----:B------:R-:W-:Y:S01]  /*01e0*/  HFMA2.MMA R14, -RZ, RZ, 1.625, 0 ;  /* 0x3e800000ff0e7435 */ /* 0x000fe200000001ff */
[----:B-1----:R-:W1:Y:S02]  /*01f0*/  LDC.64 R4, c[0x0][0x238] ;  /* 0x00008e00ff047b82 */ /* 0x002e640000000a00 */
[----:B-1----:R-:W-:-:S04]  /*0200*/  IMAD.WIDE R4, R0, 0x4, R4 ;  /* 0x0000000400047825 */ /* 0x002fc800078e0204 */
[----:B---3--:R-:W-:-:S04]  /*0210*/  FADD R6, R6, 9.9999997473787516356e-06 ;  /* 0x3727c5ac06067421 */ /* 0x008fc80000000000 */
[----:B------:R-:W1:Y:S02]  /*0220*/  MUFU.SQRT R7, R6 ;  /* 0x0000000600077308 */ /* 0x000e640000002000 */
[C---:B-1----:R-:W-:Y:S02]  /*0230*/  FSETP.GT.AND P0, PT, R7.reuse, 8.50705917302346158658e+37, PT ;  /* 0x7e8000000700780b */ /* 0x042fe40003f04000 */
[----:B------:R-:W-:-:S11]  /*0240*/  FSETP.GEU.AND P1, PT, R7, 1.175494350822287508e-38, PT ;  /* 0x008000000700780b */ /* 0x000fd60003f2e000 */
[----:B------:R-:W-:-:S04]  /*0250*/  @P0 FMUL R7, R7, 0.25 ;  /* 0x3e80000007070820 */ /* 0x000fc80000400000 */
[----:B------:R-:W-:-:S06]  /*0260*/  @!P1 FMUL R7, R7, 16777216 ;  /* 0x4b80000007079820 */ /* 0x000fcc0000400000 */
[----:B------:R-:W1:Y:S01]  /*0270*/  MUFU.RCP R7, R7 ;  /* 0x0000000700077308 */ /* 0x000e620000001000 */
[----:B------:R-:W-:Y:S01]  /*0280*/  FSEL R14, R14, 1, P0 ;  /* 0x3f8000000e0e7808 */ /* 0x000fe20000000000 */
[----:B-----5:R-:W-:-:S04]  /*0290*/  FADD R2, R2, -R12 ;  /* 0x8000000c02027221 */ /* 0x020fc80000000000 */
[----:B------:R-:W-:Y:S01]  /*02a0*/  @!P1 FMUL R14, R14, 16777216 ;  /* 0x4b8000000e0e9820 */ /* 0x000fe20000400000 */
[----:B------:R-:W-:-:S03]  /*02b0*/  FADD R3, R3, -R12 ;  /* 0x8000000c03037221 */ /* 0x000fc60000000000 */
[----:B-1----:R-:W-:-:S04]  /*02c0*/  FMUL R14, R7, R14 ;  /* 0x0000000e070e7220 */ /* 0x002fc80000400000 */
[-C--:B------:R-:W-:Y:S01]  /*02d0*/  FMUL R2, R2, R14.reuse ;  /* 0x0000000e02027220 */ /* 0x080fe20000400000 */
[----:B------:R-:W-:-:S03]  /*02e0*/  FMUL R14, R3, R14 ;  /* 0x0000000e030e7220 */ /* 0x000fc60000400000 */
[C-C-:B----4-:R-:W-:Y:S01]  /*02f0*/  FFMA R2, R8.reuse, R2, R11.reuse ;  /* 0x0000000208027223 */ /* 0x150fe2000000000b */
[----:B------:R-:W-:-:S04]  /*0300*/  FFMA R14, R8, R14, R11 ;  /* 0x0000000e080e7223 */ /* 0x000fc8000000000b */
[----:B------:R-:W-:Y:S02]  /*0310*/  FSETP.GEU.AND P0, PT, R2, RZ, PT ;  /* 0x000000ff0200720b */ /* 0x000fe40003f0e000 */
[----:B------:R-:W-:Y:S02]  /*0320*/  FSETP.GEU.AND P1, PT, R14, RZ, PT ;  /* 0x000000ff0e00720b */ /* 0x000fe40003f2e000 */
[----:B------:R-:W-:Y:S02]  /*0330*/  FSEL R2, R2, RZ, P0 ;  /* 0x000000ff02027208 */ /* 0x000fe40000000000 */
[----:B------:R-:W-:-:S05]  /*0340*/  FSEL R3, R14, RZ, P1 ;  /* 0x000000ff0e037208 */ /* 0x000fca0000800000 */
[----:B------:R-:W-:Y:S01]  /*0350*/  STG.E.64 desc[UR4][R4.64], R2 ;  /* 0x0000000204007986 */ /* 0x000fe2000c101b04 */
[----:B------:R-:W-:Y:S05]  /*0360*/  EXIT ;  /* 0x000000000000794d */ /* 0x000fea0003800000 */
.L_x_0:
[----:B------:R-:W-:-:S00]  /*0370*/  BRA `(.L_x_0) ;  /* 0xfffffffc00fc7947 */ /* 0x000fc0000383ffff */
[----:B------:R-:W-:-:S00]  /*0380*/  NOP ;  /* 0x0000000000007918 */ /* 0x000fc00000000000 */
[----:B------:R-:W-:-:S00]  /*0390*/  NOP ;  /* 0x0000000000007918 */ /* 0x000fc00000000000 */
[----:B------:R-:W-:-:S00]  /*03a0*/  NOP ;  /* 0x0000000000007918 */ /* 0x000fc00000000000 */
[----:B------:R-:W-:-:S00]  /*03b0*/  NOP ;  /* 0x0000000000007918 */ /* 0x000fc00000000000 */
[----:B------:R-:W-:-:S00]  /*03c0*/  NOP ;  /* 0x0000000000007918 */ /* 0x000fc00000000000 */
[----:B------:R-:W-:-:S00]  /*03d0*/  NOP ;  /* 0x0000000000007918 */ /* 0x000fc00000000000 */
[----:B------:R-:W-:-:S00]  /*03e0*/  NOP ;  /* 0x0000000000007918 */ /* 0x000fc00000000000 */
[----:B------:R-:W-:-:S00]  /*03f0*/  NOP ;  /* 0x0000000000007918 */ /* 0x000fc00000000000 */
.L_x_1:


//--------------------- .nv.global.init           --------------------------
	.section	.nv.global.init,"aw",@progbits
.nv.global.init:
	.type		_$_str,@object
	.size		_$_str,(_$_str_$_2 - _$_str)
_$_str:
        /*0000*/ 	.byte	0x5f, 0x5f, 0x43, 0x55, 0x44, 0x41, 0x5f, 0x46, 0x54, 0x5a, 0x00
	.type		_$_str_$_2,@object
	.size		_$_str_$_2,(.L_1 - _$_str_$_2)
_$_str_$_2:
        /*000b*/ 	.byte	0x5f, 0x5f, 0x43, 0x55, 0x44, 0x41, 0x5f, 0x50, 0x52, 0x45, 0x43, 0x5f, 0x53, 0x51, 0x52, 0x54
        /*001b*/ 	.byte	0x00
.L_1:


//--------------------- .nv.constant0.triton_poi_fused__native_batch_norm_legit_no_training_relu_10 --------------------------
	.section	.nv.constant0.triton_poi_fused__native_batch_norm_legit_no_training_relu_10,"a",@progbits
	.sectionflags	@""
	.align	4
.nv.constant0.triton_poi_fused__native_batch_norm_legit_no_training_relu_10:
	.zero		580
